//
// Generated by NVIDIA NVVM Compiler
//
// Compiler Build ID: CL-36424714
// Cuda compilation tools, release 13.0, V13.0.88
// Based on NVVM 20.0.0
//

.version 9.0
.target sm_100
.address_size 64

	// .globl	default_function_kernel

.visible .entry default_function_kernel(
	.param .u64 .ptr .align 1 default_function_kernel_param_0,
	.param .u64 .ptr .align 1 default_function_kernel_param_1
)
.maxntid 8
{
	.reg .b32 	%r<13>;
	.reg .b32 	%f<2>;
	.reg .b64 	%rd<9>;

	ld.param.u64 	%rd1, [default_function_kernel_param_0];
	ld.param.u64 	%rd2, [default_function_kernel_param_1];
	cvta.to.global.u64 	%rd3, %rd1;
	cvta.to.global.u64 	%rd4, %rd2;
	mov.u32 	%r1, %ctaid.x;
	mul.hi.u32 	%r2, %r1, 1717986919;
	shr.u32 	%r3, %r2, 2;
	mul.lo.s32 	%r4, %r3, 10;
	sub.s32 	%r5, %r1, %r4;
	shl.b32 	%r6, %r5, 3;
	mov.u32 	%r7, %tid.x;
	or.b32  	%r8, %r7, %r6;
	mad.lo.s32 	%r9, %r3, -80, %r8;
	add.s32 	%r10, %r9, 1120;
	mul.wide.s32 	%rd5, %r10, 4;
	add.s64 	%rd6, %rd4, %rd5;
	ld.global.nc.f32 	%f1, [%rd6];
	shl.b32 	%r11, %r1, 3;
	or.b32  	%r12, %r11, %r7;
	mul.wide.u32 	%rd7, %r12, 4;
	add.s64 	%rd8, %rd3, %rd7;
	st.global.f32 	[%rd8], %f1;
	ret;

}


// ===== COMPILED SASS (sm_100) =====

	.target	sm_100

	.elftype	@"ET_EXEC"


//--------------------- .note.nv.tkinfo           --------------------------
	.section	.note.nv.tkinfo,"",@"SHT_NOTE"
	.sectionflags	@"SHF_NOTE_NV_TKINFO"
	.tkinfo
        /*0018*/ 	.word	0x00000002
        /*0030*/ 	.string	""
        /*0030*/ 	.string	"ptxas"
        /*0030*/ 	.string	"Cuda compilation tools, release 13.0, V13.0.88"
        /*0030*/ 	.string	"Build cuda_13.0.r13.0/compiler.36424714_0"
        /*0030*/ 	.string	"-arch sm_100 -m 64 "



//--------------------- .note.nv.cuinfo           --------------------------
	.section	.note.nv.cuinfo,"",@"SHT_NOTE"
	.sectionflags	@"SHF_NOTE_NV_CUINFO"
        /*0018*/ 	.short	0x0002
        /*001a*/ 	.short	0x0064
        /*001c*/ 	.short	0x0082
	.zero		2


//--------------------- .nv.info                  --------------------------
	.section	.nv.info,"",@"SHT_CUDA_INFO"
	.align	4


	//----- nvinfo : EIATTR_REGCOUNT
	.align		4
        /*0000*/ 	.byte	0x04, 0x2f
        /*0002*/ 	.short	(.L_1 - .L_0)
	.align		4
.L_0:
        /*0004*/ 	.word	index@(default_function_kernel)
        /*0008*/ 	.word	0x0000000c


	//----- nvinfo : EIATTR_FRAME_SIZE
	.align		4
.L_1:
        /*000c*/ 	.byte	0x04, 0x11
        /*000e*/ 	.short	(.L_3 - .L_2)
	.align		4
.L_2:
        /*0010*/ 	.word	index@(default_function_kernel)
        /*0014*/ 	.word	0x00000000


	//----- nvinfo : EIATTR_MIN_STACK_SIZE
	.align		4
.L_3:
        /*0018*/ 	.byte	0x04, 0x12
        /*001a*/ 	.short	(.L_5 - .L_4)
	.align		4
.L_4:
        /*001c*/ 	.word	index@(default_function_kernel)
        /*0020*/ 	.word	0x00000000
.L_5:


//--------------------- .nv.compat                --------------------------
	.section	.nv.compat,"",@"SHT_CUDA_COMPAT_INFO"
	.align	4
        /*0000*/ 	.byte	0x02, 0x09, 0x00, 0x00, 0x02, 0x02, 0x01, 0x00, 0x02, 0x05, 0x05, 0x00, 0x03, 0x07, 0x01, 0x01
        /*0010*/ 	.byte	0x02, 0x03, 0x00, 0x00, 0x02, 0x06, 0x01, 0x00, 0x04, 0x0b, 0x08, 0x00, 0x09, 0x00, 0x00, 0x00
        /*0020*/ 	.byte	0x00, 0x00, 0x00, 0x00


//--------------------- .nv.info.default_function_kernel --------------------------
	.section	.nv.info.default_function_kernel,"",@"SHT_CUDA_INFO"
	.sectionflags	@""
	.align	4


	//----- nvinfo : EIATTR_CUDA_API_VERSION
	.align		4
        /*0000*/ 	.byte	0x04, 0x37
        /*0002*/ 	.short	(.L_7 - .L_6)
.L_6:
        /*0004*/ 	.word	0x00000082


	//----- nvinfo : EIATTR_KPARAM_INFO
	.align		4
.L_7:
        /*0008*/ 	.byte	0x04, 0x17
        /*000a*/ 	.short	(.L_9 - .L_8)
.L_8:
        /*000c*/ 	.word	0x00000000
        /*0010*/ 	.short	0x0001
        /*0012*/ 	.short	0x0008
        /*0014*/ 	.byte	0x00, 0xf5, 0x21, 0x00


	//----- nvinfo : EIATTR_KPARAM_INFO
	.align		4
.L_9:
        /*0018*/ 	.byte	0x04, 0x17
        /*001a*/ 	.short	(.L_11 - .L_10)
.L_10:
        /*001c*/ 	.word	0x00000000
        /*0020*/ 	.short	0x0000
        /*0022*/ 	.short	0x0000
        /*0024*/ 	.byte	0x00, 0xf5, 0x21, 0x00


	//----- nvinfo : EIATTR_SPARSE_MMA_MASK
	.align		4
.L_11:
        /*0028*/ 	.byte	0x03, 0x50
        /*002a*/ 	.short	0x0000


	//----- nvinfo : EIATTR_MAXREG_COUNT
	.align		4
        /*002c*/ 	.byte	0x03, 0x1b
        /*002e*/ 	.short	0x00ff


	//----- nvinfo : EIATTR_MERCURY_ISA_VERSION
	.align		4
        /*0030*/ 	.byte	0x03, 0x5f
        /*0032*/ 	.short	0x0101


	//----- nvinfo : EIATTR_VRC_CTA_INIT_COUNT
	.align		4
        /*0034*/ 	.byte	0x02, 0x4a
	.zero		1
	.zero		1


	//----- nvinfo : EIATTR_EXIT_INSTR_OFFSETS
	.align		4
        /*0038*/ 	.byte	0x04, 0x1c
        /*003a*/ 	.short	(.L_13 - .L_12)


	//   ....[0]....
.L_12:
        /*003c*/ 	.word	0x00000130


	//----- nvinfo : EIATTR_MAX_THREADS
	.align		4
.L_13:
        /*0040*/ 	.byte	0x04, 0x05
        /*0042*/ 	.short	(.L_15 - .L_14)
.L_14:
        /*0044*/ 	.word	0x00000008
        /*0048*/ 	.word	0x00000001
        /*004c*/ 	.word	0x00000001


	//----- nvinfo : EIATTR_CBANK_PARAM_SIZE
	.align		4
.L_15:
        /*0050*/ 	.byte	0x03, 0x19
        /*0052*/ 	.short	0x0010


	//----- nvinfo : EIATTR_PARAM_CBANK
	.align		4
        /*0054*/ 	.byte	0x04, 0x0a
        /*0056*/ 	.short	(.L_17 - .L_16)
	.align		4
.L_16:
        /*0058*/ 	.word	index@(.nv.constant0.default_function_kernel)
        /*005c*/ 	.short	0x0380
        /*005e*/ 	.short	0x0010


	//----- nvinfo : EIATTR_SW_WAR
	.align		4
.L_17:
        /*0060*/ 	.byte	0x04, 0x36
        /*0062*/ 	.short	(.L_19 - .L_18)
.L_18:
        /*0064*/ 	.word	0x00000008
.L_19:


//--------------------- .nv.callgraph             --------------------------
	.section	.nv.callgraph,"",@"SHT_CUDA_CALLGRAPH"
	.align	4
	.sectionentsize	8
	.align		4
        /*0000*/ 	.word	0x00000000
	.align		4
        /*0004*/ 	.word	0xffffffff
	.align		4
        /*0008*/ 	.word	0x00000000
	.align		4
        /*000c*/ 	.word	0xfffffffe
	.align		4
        /*0010*/ 	.word	0x00000000
	.align		4
        /*0014*/ 	.word	0xfffffffd
	.align		4
        /*0018*/ 	.word	0x00000000
	.align		4
        /*001c*/ 	.word	0xfffffffc


//--------------------- .text.default_function_kernel --------------------------
	.section	.text.default_function_kernel,"ax",@progbits
	.align	128
        .global         default_function_kernel
        .type           default_function_kernel,@function
        .size           default_function_kernel,(.L_x_1 - default_function_kernel)
        .other          default_function_kernel,@"STO_CUDA_ENTRY STV_DEFAULT"
default_function_kernel:
.text.default_function_kernel:
[----:B------:R-:W-:Y:S01]  /*0000*/  LDC R1, c[0x0][0x37c] ;  /* 0x0000df00ff017b82 */ /* 0x000fe20000000800 */
[----:B------:R-:W0:Y:S07]  /*0010*/  S2R R7, SR_CTAID.X ;  /* 0x0000000000077919 */ /* 0x000e2e0000002500 */
[----:B------:R-:W1:Y:S01]  /*0020*/  LDC.64 R2, c[0x0][0x388] ;  /* 0x0000e200ff027b82 */ /* 0x000e620000000a00 */
[----:B------:R-:W2:Y:S01]  /*0030*/  LDCU.64 UR4, c[0x0][0x358] ;  /* 0x00006b00ff0477ac */ /* 0x000ea20008000a00 */
[----:B------:R-:W3:Y:S01]  /*0040*/  S2R R9, SR_TID.X ;  /* 0x0000000000097919 */ /* 0x000ee20000002100 */
[----:B0-----:R-:W-:-:S05]  /*0050*/  IMAD.HI.U32 R0, R7, 0x66666667, RZ ;  /* 0x6666666707007827 */ /* 0x001fca00078e00ff */
[----:B------:R-:W-:-:S05]  /*0060*/  SHF.R.U32.HI R0, RZ, 0x2, R0 ;  /* 0x00000002ff007819 */ /* 0x000fca0000011600 */
[----:B------:R-:W-:-:S05]  /*0070*/  IMAD R4, R0, -0xa, R7 ;  /* 0xfffffff600047824 */ /* 0x000fca00078e0207 */
[----:B------:R-:W-:-:S04]  /*0080*/  SHF.L.U32 R4, R4, 0x3, RZ ;  /* 0x0000000304047819 */ /* 0x000fc800000006ff */
[----:B---3--:R-:W-:-:S05]  /*0090*/  LOP3.LUT R5, R9, R4, RZ, 0xfc, !PT ;  /* 0x0000000409057212 */ /* 0x008fca00078efcff */
[----:B------:R-:W-:-:S05]  /*00a0*/  IMAD R5, R0, -0x50, R5 ;  /* 0xffffffb000057824 */ /* 0x000fca00078e0205 */
[----:B------:R-:W-:-:S05]  /*00b0*/  IADD3 R5, PT, PT, R5, 0x460, RZ ;  /* 0x0000046005057810 */ /* 0x000fca0007ffe0ff */
[----:B-1----:R-:W-:Y:S02]  /*00c0*/  IMAD.WIDE R2, R5, 0x4, R2 ;  /* 0x0000000405027825 */ /* 0x002fe400078e0202 */
[----:B------:R-:W0:Y:S04]  /*00d0*/  LDC.64 R4, c[0x0][0x380] ;  /* 0x0000e000ff047b82 */ /* 0x000e280000000a00 */
[----:B--2---:R-:W2:Y:S01]  /*00e0*/  LDG.E.CONSTANT R3, desc[UR4][R2.64] ;  /* 0x0000000402037981 */ /* 0x004ea2000c1e9900 */
[----:B------:R-:W-:-:S04]  /*00f0*/  SHF.L.U32 R0, R7, 0x3, RZ ;  /* 0x0000000307007819 */ /* 0x000fc800000006ff */
[----:B------:R-:W-:-:S05]  /*0100*/  LOP3.LUT R7, R0, R9, RZ, 0xfc, !PT ;  /* 0x0000000900077212 */ /* 0x000fca00078efcff */
[----:B0-----:R-:W-:-:S05]  /*0110*/  IMAD.WIDE.U32 R4, R7, 0x4, R4 ;  /* 0x0000000407047825 */ /* 0x001fca00078e0004 */
[----:B--2---:R-:W-:Y:S01]  /*0120*/  STG.E desc[UR4][R4.64], R3 ;  /* 0x0000000304007986 */ /* 0x004fe2000c101904 */
[----:B------:R-:W-:Y:S05]  /*0130*/  EXIT ;  /* 0x000000000000794d */ /* 0x000fea0003800000 */
.L_x_0:
[----:B------:R-:W-:-:S00]  /*0140*/  BRA `(.L_x_0) ;  /* 0xfffffffc00fc7947 */ /* 0x000fc0000383ffff */
[----:B------:R-:W-:-:S00]  /*0150*/  NOP ;  /* 0x0000000000007918 */ /* 0x000fc00000000000 */
        /* <DEDUP_REMOVED lines=10> */
.L_x_1:


//--------------------- .nv.shared.reserved.0     --------------------------
	.section	.nv.shared.reserved.0,"aw",@nobits
	.weak		__nv_reservedSMEM_offset_0_alias
	.size		__nv_reservedSMEM_offset_0_alias, 0, 64
	.other		__nv_reservedSMEM_offset_0_alias,@"STO_CUDA_RESERVED_SHARED STV_DEFAULT"
__nv_reservedSMEM_offset_0_alias:
	.zero		0
	.zero		64


//--------------------- .nv.constant0.default_function_kernel --------------------------
	.section	.nv.constant0.default_function_kernel,"a",@progbits
	.sectionflags	@""
	.align	4
.nv.constant0.default_function_kernel:
	.zero		912


//--------------------- SYMBOLS --------------------------

	.type		.nv.reservedSmem.offset0,@object
	.size		.nv.reservedSmem.offset0,0x4
